//
// Generated by NVIDIA NVVM Compiler
//
// Compiler Build ID: CL-36424714
// Cuda compilation tools, release 13.0, V13.0.88
// Based on NVVM 20.0.0
//

.version 9.0
.target sm_100
.address_size 64

	// .globl	_Z8kernel_APfS_S_ii

.visible .entry _Z8kernel_APfS_S_ii(
	.param .u64 .ptr .align 1 _Z8kernel_APfS_S_ii_param_0,
	.param .u64 .ptr .align 1 _Z8kernel_APfS_S_ii_param_1,
	.param .u64 .ptr .align 1 _Z8kernel_APfS_S_ii_param_2,
	.param .u32 _Z8kernel_APfS_S_ii_param_3,
	.param .u32 _Z8kernel_APfS_S_ii_param_4
)
{
	.reg .pred 	%p<14>;
	.reg .b32 	%r<83>;
	.reg .b32 	%f<114>;
	.reg .b64 	%rd<36>;

	ld.param.u64 	%rd11, [_Z8kernel_APfS_S_ii_param_0];
	ld.param.u64 	%rd12, [_Z8kernel_APfS_S_ii_param_1];
	ld.param.u64 	%rd10, [_Z8kernel_APfS_S_ii_param_2];
	ld.param.u32 	%r25, [_Z8kernel_APfS_S_ii_param_4];
	cvta.to.global.u64 	%rd1, %rd12;
	cvta.to.global.u64 	%rd2, %rd11;
	mov.u32 	%r1, %tid.x;
	mov.u32 	%r26, %tid.y;
	mov.u32 	%r27, %ctaid.x;
	shr.s32 	%r28, %r25, 31;
	shr.u32 	%r29, %r28, 25;
	add.s32 	%r30, %r25, %r29;
	shr.s32 	%r2, %r30, 7;
	mov.u32 	%r31, %ntid.y;
	mad.lo.s32 	%r3, %r27, %r31, %r26;
	mul.lo.s32 	%r4, %r3, %r25;
	setp.lt.s32 	%p1, %r25, 128;
	mov.b32 	%r82, 0;
	@%p1 bra 	$L__BB0_9;
	mul.lo.s32 	%r5, %r2, %r1;
	add.s32 	%r34, %r2, -1;
	and.b32  	%r6, %r2, 3;
	setp.lt.u32 	%p2, %r34, 3;
	mov.b32 	%r80, 0;
	mov.u32 	%r82, %r80;
	@%p2 bra 	$L__BB0_4;
	and.b32  	%r80, %r2, 16777212;
	neg.s32 	%r74, %r80;
	mul.wide.u32 	%rd13, %r5, 16;
	add.s64 	%rd14, %rd13, %rd1;
	add.s64 	%rd35, %rd14, 32;
	mul.wide.u32 	%rd15, %r4, 4;
	add.s64 	%rd16, %rd13, %rd15;
	add.s64 	%rd17, %rd16, %rd2;
	add.s64 	%rd34, %rd17, 32;
	mov.b32 	%r82, 0;
$L__BB0_3:
	.pragma "nounroll";
	ld.global.nc.v4.f32 	{%f1, %f2, %f3, %f4}, [%rd34+-32];
	ld.global.nc.v4.f32 	{%f5, %f6, %f7, %f8}, [%rd35+-32];
	cvt.rn.f32.s32 	%f9, %r82;
	fma.rn.f32 	%f10, %f1, %f5, %f9;
	cvt.rzi.s32.f32 	%r36, %f10;
	cvt.rn.f32.s32 	%f11, %r36;
	fma.rn.f32 	%f12, %f2, %f6, %f11;
	cvt.rzi.s32.f32 	%r37, %f12;
	cvt.rn.f32.s32 	%f13, %r37;
	fma.rn.f32 	%f14, %f3, %f7, %f13;
	cvt.rzi.s32.f32 	%r38, %f14;
	cvt.rn.f32.s32 	%f15, %r38;
	fma.rn.f32 	%f16, %f4, %f8, %f15;
	cvt.rzi.s32.f32 	%r39, %f16;
	ld.global.nc.v4.f32 	{%f17, %f18, %f19, %f20}, [%rd34+-16];
	ld.global.nc.v4.f32 	{%f21, %f22, %f23, %f24}, [%rd35+-16];
	cvt.rn.f32.s32 	%f25, %r39;
	fma.rn.f32 	%f26, %f17, %f21, %f25;
	cvt.rzi.s32.f32 	%r40, %f26;
	cvt.rn.f32.s32 	%f27, %r40;
	fma.rn.f32 	%f28, %f18, %f22, %f27;
	cvt.rzi.s32.f32 	%r41, %f28;
	cvt.rn.f32.s32 	%f29, %r41;
	fma.rn.f32 	%f30, %f19, %f23, %f29;
	cvt.rzi.s32.f32 	%r42, %f30;
	cvt.rn.f32.s32 	%f31, %r42;
	fma.rn.f32 	%f32, %f20, %f24, %f31;
	cvt.rzi.s32.f32 	%r43, %f32;
	ld.global.nc.v4.f32 	{%f33, %f34, %f35, %f36}, [%rd34];
	ld.global.nc.v4.f32 	{%f37, %f38, %f39, %f40}, [%rd35];
	cvt.rn.f32.s32 	%f41, %r43;
	fma.rn.f32 	%f42, %f33, %f37, %f41;
	cvt.rzi.s32.f32 	%r44, %f42;
	cvt.rn.f32.s32 	%f43, %r44;
	fma.rn.f32 	%f44, %f34, %f38, %f43;
	cvt.rzi.s32.f32 	%r45, %f44;
	cvt.rn.f32.s32 	%f45, %r45;
	fma.rn.f32 	%f46, %f35, %f39, %f45;
	cvt.rzi.s32.f32 	%r46, %f46;
	cvt.rn.f32.s32 	%f47, %r46;
	fma.rn.f32 	%f48, %f36, %f40, %f47;
	cvt.rzi.s32.f32 	%r47, %f48;
	ld.global.nc.v4.f32 	{%f49, %f50, %f51, %f52}, [%rd34+16];
	ld.global.nc.v4.f32 	{%f53, %f54, %f55, %f56}, [%rd35+16];
	cvt.rn.f32.s32 	%f57, %r47;
	fma.rn.f32 	%f58, %f49, %f53, %f57;
	cvt.rzi.s32.f32 	%r48, %f58;
	cvt.rn.f32.s32 	%f59, %r48;
	fma.rn.f32 	%f60, %f50, %f54, %f59;
	cvt.rzi.s32.f32 	%r49, %f60;
	cvt.rn.f32.s32 	%f61, %r49;
	fma.rn.f32 	%f62, %f51, %f55, %f61;
	cvt.rzi.s32.f32 	%r50, %f62;
	cvt.rn.f32.s32 	%f63, %r50;
	fma.rn.f32 	%f64, %f52, %f56, %f63;
	cvt.rzi.s32.f32 	%r82, %f64;
	add.s32 	%r74, %r74, 4;
	add.s64 	%rd35, %rd35, 64;
	add.s64 	%rd34, %rd34, 64;
	setp.ne.s32 	%p3, %r74, 0;
	@%p3 bra 	$L__BB0_3;
$L__BB0_4:
	setp.eq.s32 	%p4, %r6, 0;
	@%p4 bra 	$L__BB0_9;
	mul.wide.u32 	%rd18, %r4, 4;
	add.s64 	%rd9, %rd2, %rd18;
	setp.eq.s32 	%p5, %r6, 1;
	@%p5 bra 	$L__BB0_7;
	add.s32 	%r52, %r80, %r5;
	mul.wide.u32 	%rd19, %r52, 16;
	add.s64 	%rd20, %rd9, %rd19;
	ld.global.nc.v4.f32 	{%f65, %f66, %f67, %f68}, [%rd20];
	add.s64 	%rd21, %rd1, %rd19;
	ld.global.nc.v4.f32 	{%f69, %f70, %f71, %f72}, [%rd21];
	cvt.rn.f32.s32 	%f73, %r82;
	fma.rn.f32 	%f74, %f65, %f69, %f73;
	cvt.rzi.s32.f32 	%r53, %f74;
	cvt.rn.f32.s32 	%f75, %r53;
	fma.rn.f32 	%f76, %f66, %f70, %f75;
	cvt.rzi.s32.f32 	%r54, %f76;
	cvt.rn.f32.s32 	%f77, %r54;
	fma.rn.f32 	%f78, %f67, %f71, %f77;
	cvt.rzi.s32.f32 	%r55, %f78;
	cvt.rn.f32.s32 	%f79, %r55;
	fma.rn.f32 	%f80, %f68, %f72, %f79;
	cvt.rzi.s32.f32 	%r56, %f80;
	cvt.u64.u32 	%rd22, %r5;
	cvt.u64.u32 	%rd23, %r80;
	add.s64 	%rd24, %rd23, %rd22;
	shl.b64 	%rd25, %rd24, 4;
	add.s64 	%rd26, %rd9, %rd25;
	ld.global.nc.v4.f32 	{%f81, %f82, %f83, %f84}, [%rd26+16];
	add.s64 	%rd27, %rd1, %rd25;
	ld.global.nc.v4.f32 	{%f85, %f86, %f87, %f88}, [%rd27+16];
	cvt.rn.f32.s32 	%f89, %r56;
	fma.rn.f32 	%f90, %f81, %f85, %f89;
	cvt.rzi.s32.f32 	%r57, %f90;
	cvt.rn.f32.s32 	%f91, %r57;
	fma.rn.f32 	%f92, %f82, %f86, %f91;
	cvt.rzi.s32.f32 	%r58, %f92;
	cvt.rn.f32.s32 	%f93, %r58;
	fma.rn.f32 	%f94, %f83, %f87, %f93;
	cvt.rzi.s32.f32 	%r59, %f94;
	cvt.rn.f32.s32 	%f95, %r59;
	fma.rn.f32 	%f96, %f84, %f88, %f95;
	cvt.rzi.s32.f32 	%r82, %f96;
	add.s32 	%r80, %r80, 2;
$L__BB0_7:
	and.b32  	%r60, %r2, 1;
	setp.eq.b32 	%p6, %r60, 1;
	not.pred 	%p7, %p6;
	@%p7 bra 	$L__BB0_9;
	add.s32 	%r61, %r80, %r5;
	mul.wide.u32 	%rd28, %r61, 16;
	add.s64 	%rd29, %rd9, %rd28;
	ld.global.nc.v4.f32 	{%f97, %f98, %f99, %f100}, [%rd29];
	add.s64 	%rd30, %rd1, %rd28;
	ld.global.nc.v4.f32 	{%f101, %f102, %f103, %f104}, [%rd30];
	cvt.rn.f32.s32 	%f105, %r82;
	fma.rn.f32 	%f106, %f97, %f101, %f105;
	cvt.rzi.s32.f32 	%r62, %f106;
	cvt.rn.f32.s32 	%f107, %r62;
	fma.rn.f32 	%f108, %f98, %f102, %f107;
	cvt.rzi.s32.f32 	%r63, %f108;
	cvt.rn.f32.s32 	%f109, %r63;
	fma.rn.f32 	%f110, %f99, %f103, %f109;
	cvt.rzi.s32.f32 	%r64, %f110;
	cvt.rn.f32.s32 	%f111, %r64;
	fma.rn.f32 	%f112, %f100, %f104, %f111;
	cvt.rzi.s32.f32 	%r82, %f112;
$L__BB0_9:
	shfl.sync.down.b32	%r65|%p8, %r82, 16, 31, -1;
	add.s32 	%r66, %r65, %r82;
	shfl.sync.down.b32	%r67|%p9, %r66, 8, 31, -1;
	add.s32 	%r68, %r66, %r67;
	shfl.sync.down.b32	%r69|%p10, %r68, 4, 31, -1;
	add.s32 	%r70, %r68, %r69;
	shfl.sync.down.b32	%r71|%p11, %r70, 2, 31, -1;
	add.s32 	%r72, %r70, %r71;
	shfl.sync.down.b32	%r73|%p12, %r72, 1, 31, -1;
	add.s32 	%r23, %r72, %r73;
	setp.ne.s32 	%p13, %r1, 0;
	@%p13 bra 	$L__BB0_11;
	cvt.rn.f32.s32 	%f113, %r23;
	cvta.to.global.u64 	%rd31, %rd10;
	mul.wide.u32 	%rd32, %r3, 4;
	add.s64 	%rd33, %rd31, %rd32;
	st.global.f32 	[%rd33], %f113;
$L__BB0_11:
	ret;

}


// ===== COMPILED SASS (sm_100) =====

	.target	sm_100

	.elftype	@"ET_EXEC"


//--------------------- .note.nv.tkinfo           --------------------------
	.section	.note.nv.tkinfo,"",@"SHT_NOTE"
	.sectionflags	@"SHF_NOTE_NV_TKINFO"
	.tkinfo
        /*0018*/ 	.word	0x00000002
        /*0030*/ 	.string	""
        /*0030*/ 	.string	"ptxas"
        /*0030*/ 	.string	"Cuda compilation tools, release 13.0, V13.0.88"
        /*0030*/ 	.string	"Build cuda_13.0.r13.0/compiler.36424714_0"
        /*0030*/ 	.string	"-arch sm_100 -m 64 "



//--------------------- .note.nv.cuinfo           --------------------------
	.section	.note.nv.cuinfo,"",@"SHT_NOTE"
	.sectionflags	@"SHF_NOTE_NV_CUINFO"
        /*0018*/ 	.short	0x0002
        /*001a*/ 	.short	0x0064
        /*001c*/ 	.short	0x0082
	.zero		2


//--------------------- .nv.info                  --------------------------
	.section	.nv.info,"",@"SHT_CUDA_INFO"
	.align	4


	//----- nvinfo : EIATTR_REGCOUNT
	.align		4
        /*0000*/ 	.byte	0x04, 0x2f
        /*0002*/ 	.short	(.L_1 - .L_0)
	.align		4
.L_0:
        /*0004*/ 	.word	index@(_Z8kernel_APfS_S_ii)
        /*0008*/ 	.word	0x0000001f


	//----- nvinfo : EIATTR_FRAME_SIZE
	.align		4
.L_1:
        /*000c*/ 	.byte	0x04, 0x11
        /*000e*/ 	.short	(.L_3 - .L_2)
	.align		4
.L_2:
        /*0010*/ 	.word	index@(_Z8kernel_APfS_S_ii)
        /*0014*/ 	.word	0x00000000


	//----- nvinfo : EIATTR_MIN_STACK_SIZE
	.align		4
.L_3:
        /*0018*/ 	.byte	0x04, 0x12
        /*001a*/ 	.short	(.L_5 - .L_4)
	.align		4
.L_4:
        /*001c*/ 	.word	index@(_Z8kernel_APfS_S_ii)
        /*0020*/ 	.word	0x00000000
.L_5:


//--------------------- .nv.compat                --------------------------
	.section	.nv.compat,"",@"SHT_CUDA_COMPAT_INFO"
	.align	4
        /*0000*/ 	.byte	0x02, 0x09, 0x00, 0x00, 0x02, 0x02, 0x01, 0x00, 0x02, 0x05, 0x05, 0x00, 0x03, 0x07, 0x01, 0x01
        /*0010*/ 	.byte	0x02, 0x03, 0x00, 0x00, 0x02, 0x06, 0x01, 0x00, 0x04, 0x0b, 0x08, 0x00, 0x09, 0x00, 0x00, 0x00
        /*0020*/ 	.byte	0x00, 0x00, 0x00, 0x00


//--------------------- .nv.info._Z8kernel_APfS_S_ii --------------------------
	.section	.nv.info._Z8kernel_APfS_S_ii,"",@"SHT_CUDA_INFO"
	.sectionflags	@""
	.align	4


	//----- nvinfo : EIATTR_CUDA_API_VERSION
	.align		4
        /*0000*/ 	.byte	0x04, 0x37
        /*0002*/ 	.short	(.L_7 - .L_6)
.L_6:
        /*0004*/ 	.word	0x00000082


	//----- nvinfo : EIATTR_KPARAM_INFO
	.align		4
.L_7:
        /*0008*/ 	.byte	0x04, 0x17
        /*000a*/ 	.short	(.L_9 - .L_8)
.L_8:
        /*000c*/ 	.word	0x00000000
        /*0010*/ 	.short	0x0004
        /*0012*/ 	.short	0x001c
        /*0014*/ 	.byte	0x00, 0xf0, 0x11, 0x00


	//----- nvinfo : EIATTR_KPARAM_INFO
	.align		4
.L_9:
        /*0018*/ 	.byte	0x04, 0x17
        /*001a*/ 	.short	(.L_11 - .L_10)
.L_10:
        /*001c*/ 	.word	0x00000000
        /*0020*/ 	.short	0x0003
        /*0022*/ 	.short	0x0018
        /*0024*/ 	.byte	0x00, 0xf0, 0x11, 0x00


	//----- nvinfo : EIATTR_KPARAM_INFO
	.align		4
.L_11:
        /*0028*/ 	.byte	0x04, 0x17
        /*002a*/ 	.short	(.L_13 - .L_12)
.L_12:
        /*002c*/ 	.word	0x00000000
        /*0030*/ 	.short	0x0002
        /*0032*/ 	.short	0x0010
        /*0034*/ 	.byte	0x00, 0xf5, 0x21, 0x00


	//----- nvinfo : EIATTR_KPARAM_INFO
	.align		4
.L_13:
        /*0038*/ 	.byte	0x04, 0x17
        /*003a*/ 	.short	(.L_15 - .L_14)
.L_14:
        /*003c*/ 	.word	0x00000000
        /*0040*/ 	.short	0x0001
        /*0042*/ 	.short	0x0008
        /*0044*/ 	.byte	0x00, 0xf5, 0x21, 0x00


	//----- nvinfo : EIATTR_KPARAM_INFO
	.align		4
.L_15:
        /*0048*/ 	.byte	0x04, 0x17
        /*004a*/ 	.short	(.L_17 - .L_16)
.L_16:
        /*004c*/ 	.word	0x00000000
        /*0050*/ 	.short	0x0000
        /*0052*/ 	.short	0x0000
        /*0054*/ 	.byte	0x00, 0xf5, 0x21, 0x00


	//----- nvinfo : EIATTR_SPARSE_MMA_MASK
	.align		4
.L_17:
        /*0058*/ 	.byte	0x03, 0x50
        /*005a*/ 	.short	0x0000


	//----- nvinfo : EIATTR_MAXREG_COUNT
	.align		4
        /*005c*/ 	.byte	0x03, 0x1b
        /*005e*/ 	.short	0x00ff


	//----- nvinfo : EIATTR_MERCURY_ISA_VERSION
	.align		4
        /*0060*/ 	.byte	0x03, 0x5f
        /*0062*/ 	.short	0x0101


	//----- nvinfo : EIATTR_COOP_GROUP_MASK_REGIDS
	.align		4
        /*0064*/ 	.byte	0x04, 0x29
        /*0066*/ 	.short	(.L_19 - .L_18)


	//   ....[0]....
.L_18:
        /*0068*/ 	.word	0xffffffff


	//   ....[1]....
        /*006c*/ 	.word	0xffffffff


	//   ....[2]....
        /*0070*/ 	.word	0xffffffff


	//   ....[3]....
        /*0074*/ 	.word	0xffffffff


	//   ....[4]....
        /*0078*/ 	.word	0xffffffff


	//----- nvinfo : EIATTR_COOP_GROUP_INSTR_OFFSETS
	.align		4
.L_19:
        /*007c*/ 	.byte	0x04, 0x28
        /*007e*/ 	.short	(.L_21 - .L_20)


	//   ....[0]....
.L_20:
        /*0080*/ 	.word	0x00000a60


	//   ....[1]....
        /*0084*/ 	.word	0x00000a90


	//   ....[2]....
        /*0088*/ 	.word	0x00000ab0


	//   ....[3]....
        /*008c*/ 	.word	0x00000ad0


	//   ....[4]....
        /*0090*/ 	.word	0x00000af0


	//----- nvinfo : EIATTR_VRC_CTA_INIT_COUNT
	.align		4
.L_21:
        /*0094*/ 	.byte	0x02, 0x4a
	.zero		1
	.zero		1


	//----- nvinfo : EIATTR_EXIT_INSTR_OFFSETS
	.align		4
        /*0098*/ 	.byte	0x04, 0x1c
        /*009a*/ 	.short	(.L_23 - .L_22)


	//   ....[0]....
.L_22:
        /*009c*/ 	.word	0x00000b00


	//   ....[1]....
        /*00a0*/ 	.word	0x00000b60


	//----- nvinfo : EIATTR_CBANK_PARAM_SIZE
	.align		4
.L_23:
        /*00a4*/ 	.byte	0x03, 0x19
        /*00a6*/ 	.short	0x0020


	//----- nvinfo : EIATTR_PARAM_CBANK
	.align		4
        /*00a8*/ 	.byte	0x04, 0x0a
        /*00aa*/ 	.short	(.L_25 - .L_24)
	.align		4
.L_24:
        /*00ac*/ 	.word	index@(.nv.constant0._Z8kernel_APfS_S_ii)
        /*00b0*/ 	.short	0x0380
        /*00b2*/ 	.short	0x0020


	//----- nvinfo : EIATTR_SW_WAR
	.align		4
.L_25:
        /*00b4*/ 	.byte	0x04, 0x36
        /*00b6*/ 	.short	(.L_27 - .L_26)
.L_26:
        /*00b8*/ 	.word	0x00000008
.L_27:


//--------------------- .nv.callgraph             --------------------------
	.section	.nv.callgraph,"",@"SHT_CUDA_CALLGRAPH"
	.align	4
	.sectionentsize	8
	.align		4
        /*0000*/ 	.word	0x00000000
	.align		4
        /*0004*/ 	.word	0xffffffff
	.align		4
        /*0008*/ 	.word	0x00000000
	.align		4
        /*000c*/ 	.word	0xfffffffe
	.align		4
        /*0010*/ 	.word	0x00000000
	.align		4
        /*0014*/ 	.word	0xfffffffd
	.align		4
        /*0018*/ 	.word	0x00000000
	.align		4
        /*001c*/ 	.word	0xfffffffc


//--------------------- .text._Z8kernel_APfS_S_ii --------------------------
	.section	.text._Z8kernel_APfS_S_ii,"ax",@progbits
	.align	128
        .global         _Z8kernel_APfS_S_ii
        .type           _Z8kernel_APfS_S_ii,@function
        .size           _Z8kernel_APfS_S_ii,(.L_x_5 - _Z8kernel_APfS_S_ii)
        .other          _Z8kernel_APfS_S_ii,@"STO_CUDA_ENTRY STV_DEFAULT"
_Z8kernel_APfS_S_ii:
.text._Z8kernel_APfS_S_ii:
[----:B------:R-:W-:Y:S01]  /*0000*/  LDC R1, c[0x0][0x37c] ;  /* 0x0000df00ff017b82 */ /* 0x000fe20000000800 */
[----:B------:R-:W0:Y:S01]  /*0010*/  S2R R3, SR_TID.Y ;  /* 0x0000000000037919 */ /* 0x000e220000002200 */
[----:B------:R-:W1:Y:S06]  /*0020*/  LDCU UR7, c[0x0][0x39c] ;  /* 0x00007380ff0777ac */ /* 0x000e6c0008000800 */
[----:B------:R-:W0:Y:S01]  /*0030*/  S2UR UR5, SR_CTAID.X ;  /* 0x00000000000579c3 */ /* 0x000e220000002500 */
[----:B------:R-:W-:Y:S01]  /*0040*/  IMAD.MOV.U32 R20, RZ, RZ, RZ ;  /* 0x000000ffff147224 */ /* 0x000fe200078e00ff */
[----:B------:R-:W2:Y:S01]  /*0050*/  S2R R0, SR_TID.X ;  /* 0x0000000000007919 */ /* 0x000ea20000002100 */
[----:B------:R-:W3:Y:S05]  /*0060*/  LDCU.64 UR8, c[0x0][0x358] ;  /* 0x00006b00ff0877ac */ /* 0x000eea0008000a00 */
[----:B------:R-:W0:Y:S01]  /*0070*/  LDC R2, c[0x0][0x364] ;  /* 0x0000d900ff027b82 */ /* 0x000e220000000800 */
[----:B-1----:R-:W-:-:S02]  /*0080*/  UISETP.GE.AND UP0, UPT, UR7, 0x80, UPT ;  /* 0x000000800700788c */ /* 0x002fc4000bf06270 */
[----:B------:R-:W-:-:S04]  /*0090*/  USHF.R.S32.HI UR4, URZ, 0x1f, UR7 ;  /* 0x0000001fff047899 */ /* 0x000fc80008011407 */
[----:B------:R-:W-:Y:S01]  /*00a0*/  ULEA.HI UR4, UR4, UR7, URZ, 0x7 ;  /* 0x0000000704047291 */ /* 0x000fe2000f8f38ff */
[----:B0-----:R-:W-:Y:S02]  /*00b0*/  IMAD R3, R2, UR5, R3 ;  /* 0x0000000502037c24 */ /* 0x001fe4000f8e0203 */
[----:B--23--:R-:W-:Y:S09]  /*00c0*/  BRA.U !UP0, `(.L_x_0) ;  /* 0x0000000908647547 */ /* 0x00cff2000b800000 */
[----:B------:R-:W-:Y:S01]  /*00d0*/  USHF.R.S32.HI UR5, URZ, 0x7, UR4 ;  /* 0x00000007ff057899 */ /* 0x000fe20008011404 */
[----:B------:R-:W-:Y:S02]  /*00e0*/  IMAD R21, R3, UR7, RZ ;  /* 0x0000000703157c24 */ /* 0x000fe4000f8e02ff */
[----:B------:R-:W-:Y:S01]  /*00f0*/  IMAD.MOV.U32 R20, RZ, RZ, RZ ;  /* 0x000000ffff147224 */ /* 0x000fe200078e00ff */
[----:B------:R-:W-:Y:S02]  /*0100*/  UIADD3 UR4, UPT, UPT, UR5, -0x1, URZ ;  /* 0xffffffff05047890 */ /* 0x000fe4000fffe0ff */
[----:B------:R-:W-:Y:S02]  /*0110*/  ULOP3.LUT UR6, UR5, 0x3, URZ, 0xc0, !UPT ;  /* 0x0000000305067892 */ /* 0x000fe4000f8ec0ff */
[----:B------:R-:W-:Y:S01]  /*0120*/  IMAD R2, R0, UR5, RZ ;  /* 0x0000000500027c24 */ /* 0x000fe2000f8e02ff */
[----:B------:R-:W-:Y:S02]  /*0130*/  UISETP.GE.U32.AND UP1, UPT, UR4, 0x3, UPT ;  /* 0x000000030400788c */ /* 0x000fe4000bf26070 */
[----:B------:R-:W-:Y:S01]  /*0140*/  UISETP.NE.AND UP0, UPT, UR6, URZ, UPT ;  /* 0x000000ff0600728c */ /* 0x000fe2000bf05270 */
[----:B------:R-:W-:-:S06]  /*0150*/  UMOV UR4, URZ ;  /* 0x000000ff00047c82 */ /* 0x000fcc0008000000 */
[----:B------:R-:W-:Y:S05]  /*0160*/  BRA.U !UP1, `(.L_x_1) ;  /* 0x00000005092c7547 */ /* 0x000fea000b800000 */
[----:B------:R-:W0:Y:S01]  /*0170*/  LDCU.128 UR12, c[0x0][0x380] ;  /* 0x00007000ff0c77ac */ /* 0x000e220008000c00 */
[----:B------:R-:W-:-:S04]  /*0180*/  IMAD.WIDE.U32 R4, R2, 0x10, RZ ;  /* 0x0000001002047825 */ /* 0x000fc800078e00ff */
[----:B------:R-:W-:Y:S01]  /*0190*/  HFMA2 R20, -RZ, RZ, 0, 0 ;  /* 0x00000000ff147431 */ /* 0x000fe200000001ff */
[----:B------:R-:W-:Y:S01]  /*01a0*/  ULOP3.LUT UR4, UR5, 0xfffffc, URZ, 0xc0, !UPT ;  /* 0x00fffffc05047892 */ /* 0x000fe2000f8ec0ff */
[----:B------:R-:W-:-:S03]  /*01b0*/  IMAD.WIDE.U32 R6, R21, 0x4, R4 ;  /* 0x0000000415067825 */ /* 0x000fc600078e0004 */
[----:B------:R-:W-:Y:S01]  /*01c0*/  UIADD3 UR7, UPT, UPT, -UR4, URZ, URZ ;  /* 0x000000ff04077290 */ /* 0x000fe2000fffe1ff */
[----:B0-----:R-:W-:Y:S02]  /*01d0*/  IADD3 R24, P0, PT, R4, UR14, RZ ;  /* 0x0000000e04187c10 */ /* 0x001fe4000ff1e0ff */
[----:B------:R-:W-:Y:S02]  /*01e0*/  IADD3 R22, P2, PT, R6, UR12, RZ ;  /* 0x0000000c06167c10 */ /* 0x000fe4000ff5e0ff */
[----:B------:R-:W-:Y:S02]  /*01f0*/  IADD3 R24, P1, PT, R24, 0x20, RZ ;  /* 0x0000002018187810 */ /* 0x000fe40007f3e0ff */
[----:B------:R-:W-:Y:S02]  /*0200*/  IADD3 R22, P3, PT, R22, 0x20, RZ ;  /* 0x0000002016167810 */ /* 0x000fe40007f7e0ff */
[----:B------:R-:W-:Y:S02]  /*0210*/  IADD3.X R25, PT, PT, RZ, UR15, R5, P1, P0 ;  /* 0x0000000fff197c10 */ /* 0x000fe40008fe0405 */
[----:B------:R-:W-:-:S09]  /*0220*/  IADD3.X R23, PT, PT, RZ, UR13, R7, P3, P2 ;  /* 0x0000000dff177c10 */ /* 0x000fd20009fe4407 */
.L_x_2:
[----:B------:R-:W2:Y:S04]  /*0230*/  LDG.E.128.CONSTANT R12, desc[UR8][R22.64+-0x20] ;  /* 0xffffe008160c7981 */ /* 0x000ea8000c1e9d00 */
[----:B------:R-:W2:Y:S04]  /*0240*/  LDG.E.128.CONSTANT R16, desc[UR8][R24.64+-0x20] ;  /* 0xffffe00818107981 */ /* 0x000ea8000c1e9d00 */
[----:B0-----:R-:W3:Y:S04]  /*0250*/  LDG.E.128.CONSTANT R4, desc[UR8][R22.64+-0x10] ;  /* 0xfffff00816047981 */ /* 0x001ee8000c1e9d00 */
[----:B------:R-:W3:Y:S01]  /*0260*/  LDG.E.128.CONSTANT R8, desc[UR8][R24.64+-0x10] ;  /* 0xfffff00818087981 */ /* 0x000ee2000c1e9d00 */
[----:B-1----:R-:W-:-:S05]  /*0270*/  I2FP.F32.S32 R27, R20 ;  /* 0x00000014001b7245 */ /* 0x002fca0000201400 */
[----:B--2---:R-:W-:-:S06]  /*0280*/  FFMA R27, R12, R16, R27 ;  /* 0x000000100c1b7223 */ /* 0x004fcc000000001b */
[----:B------:R-:W0:Y:S02]  /*0290*/  F2I.TRUNC.NTZ R27, R27 ;  /* 0x0000001b001b7305 */ /* 0x000e24000020f100 */
[----:B0-----:R-:W-:-:S05]  /*02a0*/  I2FP.F32.S32 R12, R27 ;  /* 0x0000001b000c7245 */ /* 0x001fca0000201400 */
[----:B------:R-:W-:-:S06]  /*02b0*/  FFMA R20, R13, R17, R12 ;  /* 0x000000110d147223 */ /* 0x000fcc000000000c */
[----:B------:R-:W0:Y:S02]  /*02c0*/  F2I.TRUNC.NTZ R20, R20 ;  /* 0x0000001400147305 */ /* 0x000e24000020f100 */
[----:B0-----:R-:W-:-:S05]  /*02d0*/  I2FP.F32.S32 R13, R20 ;  /* 0x00000014000d7245 */ /* 0x001fca0000201400 */
[----:B------:R-:W-:-:S06]  /*02e0*/  FFMA R26, R14, R18, R13 ;  /* 0x000000120e1a7223 */ /* 0x000fcc000000000d */
[----:B------:R-:W0:Y:S02]  /*02f0*/  F2I.TRUNC.NTZ R26, R26 ;  /* 0x0000001a001a7305 */ /* 0x000e24000020f100 */
[----:B0-----:R-:W-:-:S05]  /*0300*/  I2FP.F32.S32 R12, R26 ;  /* 0x0000001a000c7245 */ /* 0x001fca0000201400 */
[----:B------:R-:W-:Y:S02]  /*0310*/  FFMA R28, R15, R19, R12 ;  /* 0x000000130f1c7223 */ /* 0x000fe4000000000c */
[----:B------:R-:W2:Y:S04]  /*0320*/  LDG.E.128.CONSTANT R12, desc[UR8][R22.64] ;  /* 0x00000008160c7981 */ /* 0x000ea8000c1e9d00 */
[----:B------:R-:W2:Y:S01]  /*0330*/  LDG.E.128.CONSTANT R16, desc[UR8][R24.64] ;  /* 0x0000000818107981 */ /* 0x000ea2000c1e9d00 */
[----:B------:R-:W0:Y:S02]  /*0340*/  F2I.TRUNC.NTZ R28, R28 ;  /* 0x0000001c001c7305 */ /* 0x000e24000020f100 */
[----:B0-----:R-:W-:-:S05]  /*0350*/  I2FP.F32.S32 R27, R28 ;  /* 0x0000001c001b7245 */ /* 0x001fca0000201400 */
[----:B---3--:R-:W-:-:S06]  /*0360*/  FFMA R27, R4, R8, R27 ;  /* 0x00000008041b7223 */ /* 0x008fcc000000001b */
        /* <DEDUP_REMOVED lines=9> */
[----:B------:R0:W3:Y:S04]  /*0400*/  LDG.E.128.CONSTANT R4, desc[UR8][R22.64+0x10] ;  /* 0x0000100816047981 */ /* 0x0000e8000c1e9d00 */
[----:B------:R1:W3:Y:S01]  /*0410*/  LDG.E.128.CONSTANT R8, desc[UR8][R24.64+0x10] ;  /* 0x0000100818087981 */ /* 0x0002e2000c1e9d00 */
[----:B------:R-:W4:Y:S01]  /*0420*/  F2I.TRUNC.NTZ R28, R28 ;  /* 0x0000001c001c7305 */ /* 0x000f22000020f100 */
[----:B------:R-:W-:-:S04]  /*0430*/  UIADD3 UR7, UPT, UPT, UR7, 0x4, URZ ;  /* 0x0000000407077890 */ /* 0x000fc8000fffe0ff */
[----:B------:R-:W-:Y:S01]  /*0440*/  UISETP.NE.AND UP1, UPT, UR7, URZ, UPT ;  /* 0x000000ff0700728c */ /* 0x000fe2000bf25270 */
[----:B0-----:R-:W-:Y:S02]  /*0450*/  IADD3 R22, P1, PT, R22, 0x40, RZ ;  /* 0x0000004016167810 */ /* 0x001fe40007f3e0ff */
[----:B-1----:R-:W-:Y:S02]  /*0460*/  IADD3 R24, P0, PT, R24, 0x40, RZ ;  /* 0x0000004018187810 */ /* 0x002fe40007f1e0ff */
[----:B------:R-:W-:-:S03]  /*0470*/  IADD3.X R23, PT, PT, RZ, R23, RZ, P1, !PT ;  /* 0x00000017ff177210 */ /* 0x000fc60000ffe4ff */
[----:B------:R-:W-:Y:S01]  /*0480*/  IMAD.X R25, RZ, RZ, R25, P0 ;  /* 0x000000ffff197224 */ /* 0x000fe200000e0619 */
[----:B----4-:R-:W-:-:S05]  /*0490*/  I2FP.F32.S32 R27, R28 ;  /* 0x0000001c001b7245 */ /* 0x010fca0000201400 */
        /* <DEDUP_REMOVED lines=21> */
[----:B------:R-:W-:-:S04]  /*05f0*/  FFMA R7, R7, R11, R8 ;  /* 0x0000000b07077223 */ /* 0x000fc80000000008 */
[----:B------:R0:W1:Y:S01]  /*0600*/  F2I.TRUNC.NTZ R20, R7 ;  /* 0x0000000700147305 */ /* 0x000062000020f100 */
[----:B------:R-:W-:Y:S05]  /*0610*/  BRA.U UP1, `(.L_x_2) ;  /* 0xfffffffd01047547 */ /* 0x000fea000b83ffff */
.L_x_1:
[----:B------:R-:W-:Y:S05]  /*0620*/  BRA.U !UP0, `(.L_x_0) ;  /* 0x00000005080c7547 */ /* 0x000fea000b800000 */
[----:B------:R-:W2:Y:S01]  /*0630*/  LDC.64 R22, c[0x0][0x380] ;  /* 0x0000e000ff167b82 */ /* 0x000ea20000000a00 */
[----:B------:R-:W-:Y:S02]  /*0640*/  UISETP.NE.AND UP0, UPT, UR6, 0x1, UPT ;  /* 0x000000010600788c */ /* 0x000fe4000bf05270 */
[----:B------:R-:W-:-:S04]  /*0650*/  ULOP3.LUT UR5, UR5, 0x1, URZ, 0xc0, !UPT ;  /* 0x0000000105057892 */ /* 0x000fc8000f8ec0ff */
[----:B------:R-:W-:Y:S01]  /*0660*/  UISETP.NE.U32.AND UP1, UPT, UR5, 0x1, UPT ;  /* 0x000000010500788c */ /* 0x000fe2000bf25070 */
[----:B--2---:R-:W-:Y:S02]  /*0670*/  IMAD.WIDE.U32 R22, R21, 0x4, R22 ;  /* 0x0000000415167825 */ /* 0x004fe400078e0016 */
[----:B------:R-:W-:Y:S08]  /*0680*/  BRA.U !UP0, `(.L_x_3) ;  /* 0x0000000108a87547 */ /* 0x000ff0000b800000 */
[----:B------:R-:W2:Y:S01]  /*0690*/  LDC.64 R8, c[0x0][0x388] ;  /* 0x0000e200ff087b82 */ /* 0x000ea20000000a00 */
[----:B0-----:R-:W-:Y:S01]  /*06a0*/  VIADD R7, R2, UR4 ;  /* 0x0000000402077c36 */ /* 0x001fe20008000000 */
[----:B------:R-:W0:Y:S03]  /*06b0*/  LDCU.64 UR6, c[0x0][0x388] ;  /* 0x00007100ff0677ac */ /* 0x000e260008000a00 */
[----:B------:R-:W-:-:S04]  /*06c0*/  IMAD.WIDE.U32 R4, R7, 0x10, R22 ;  /* 0x0000001007047825 */ /* 0x000fc800078e0016 */
[----:B--2---:R-:W-:Y:S02]  /*06d0*/  IMAD.WIDE.U32 R8, R7, 0x10, R8 ;  /* 0x0000001007087825 */ /* 0x004fe400078e0008 */
[----:B------:R-:W2:Y:S04]  /*06e0*/  LDG.E.128.CONSTANT R4, desc[UR8][R4.64] ;  /* 0x0000000804047981 */ /* 0x000ea8000c1e9d00 */
[----:B------:R-:W2:Y:S01]  /*06f0*/  LDG.E.128.CONSTANT R8, desc[UR8][R8.64] ;  /* 0x0000000808087981 */ /* 0x000ea2000c1e9d00 */
[----:B------:R-:W-:-:S04]  /*0700*/  IADD3 R15, P0, PT, R2, UR4, RZ ;  /* 0x00000004020f7c10 */ /* 0x000fc8000ff1e0ff */
[----:B------:R-:W-:Y:S01]  /*0710*/  IADD3.X R12, PT, PT, RZ, RZ, RZ, P0, !PT ;  /* 0x000000ffff0c7210 */ /* 0x000fe200007fe4ff */
[----:B------:R-:W-:-:S03]  /*0720*/  IMAD.SHL.U32 R17, R15, 0x10, RZ ;  /* 0x000000100f117824 */ /* 0x000fc600078e00ff */
[----:B------:R-:W-:Y:S02]  /*0730*/  SHF.L.U64.HI R15, R15, 0x4, R12 ;  /* 0x000000040f0f7819 */ /* 0x000fe4000001020c */
[----:B------:R-:W-:Y:S02]  /*0740*/  IADD3 R12, P0, PT, R22, R17, RZ ;  /* 0x00000011160c7210 */ /* 0x000fe40007f1e0ff */
[----:B0-----:R-:W-:Y:S02]  /*0750*/  IADD3 R16, P1, PT, R17, UR6, RZ ;  /* 0x0000000611107c10 */ /* 0x001fe4000ff3e0ff */
[----:B------:R-:W-:Y:S02]  /*0760*/  IADD3.X R13, PT, PT, R23, R15, RZ, P0, !PT ;  /* 0x0000000f170d7210 */ /* 0x000fe400007fe4ff */
[----:B------:R-:W-:-:S04]  /*0770*/  IADD3.X R17, PT, PT, R15, UR7, RZ, P1, !PT ;  /* 0x000000070f117c10 */ /* 0x000fc80008ffe4ff */
[----:B------:R-:W3:Y:S04]  /*0780*/  LDG.E.128.CONSTANT R12, desc[UR8][R12.64+0x10] ;  /* 0x000010080c0c7981 */ /* 0x000ee8000c1e9d00 */
[----:B------:R-:W3:Y:S01]  /*0790*/  LDG.E.128.CONSTANT R16, desc[UR8][R16.64+0x10] ;  /* 0x0000100810107981 */ /* 0x000ee2000c1e9d00 */
[----:B-1----:R-:W-:Y:S01]  /*07a0*/  I2FP.F32.S32 R21, R20 ;  /* 0x0000001400157245 */ /* 0x002fe20000201400 */
[----:B------:R-:W-:-:S04]  /*07b0*/  UIADD3 UR4, UPT, UPT, UR4, 0x2, URZ ;  /* 0x0000000204047890 */ /* 0x000fc8000fffe0ff */
        /* <DEDUP_REMOVED lines=22> */
[----:B------:R2:W3:Y:S03]  /*0920*/  F2I.TRUNC.NTZ R20, R6 ;  /* 0x0000000600147305 */ /* 0x0004e6000020f100 */
.L_x_3:
[----:B------:R-:W-:Y:S05]  /*0930*/  BRA.U UP1, `(.L_x_0) ;  /* 0x0000000101487547 */ /* 0x000fea000b800000 */
[----:B------:R-:W4:Y:S01]  /*0940*/  LDC.64 R8, c[0x0][0x388] ;  /* 0x0000e200ff087b82 */ /* 0x000f220000000a00 */
[----:B0-----:R-:W-:-:S04]  /*0950*/  VIADD R7, R2, UR4 ;  /* 0x0000000402077c36 */ /* 0x001fc80008000000 */
[----:B------:R-:W-:-:S04]  /*0960*/  IMAD.WIDE.U32 R4, R7, 0x10, R22 ;  /* 0x0000001007047825 */ /* 0x000fc800078e0016 */
[----:B----4-:R-:W-:Y:S02]  /*0970*/  IMAD.WIDE.U32 R8, R7, 0x10, R8 ;  /* 0x0000001007087825 */ /* 0x010fe400078e0008 */
[----:B--2---:R-:W2:Y:S04]  /*0980*/  LDG.E.128.CONSTANT R4, desc[UR8][R4.64] ;  /* 0x0000000804047981 */ /* 0x004ea8000c1e9d00 */
[----:B------:R-:W2:Y:S01]  /*0990*/  LDG.E.128.CONSTANT R8, desc[UR8][R8.64] ;  /* 0x0000000808087981 */ /* 0x000ea2000c1e9d00 */
[----:B-1-3--:R-:W-:-:S05]  /*09a0*/  I2FP.F32.S32 R13, R20 ;  /* 0x00000014000d7245 */ /* 0x00afca0000201400 */
        /* <DEDUP_REMOVED lines=10> */
[----:B------:R4:W0:Y:S03]  /*0a50*/  F2I.TRUNC.NTZ R20, R4 ;  /* 0x0000000400147305 */ /* 0x000826000020f100 */
.L_x_0:
[----:B01-3--:R-:W0:Y:S01]  /*0a60*/  SHFL.DOWN PT, R5, R20, 0x10, 0x1f ;  /* 0x0a001f0014057f89 */ /* 0x00be2200000e0000 */
[----:B------:R-:W-:Y:S02]  /*0a70*/  ISETP.NE.AND P0, PT, R0, RZ, PT ;  /* 0x000000ff0000720c */ /* 0x000fe40003f05270 */
[----:B0-----:R-:W-:-:S05]  /*0a80*/  IADD3 R5, PT, PT, R5, R20, RZ ;  /* 0x0000001405057210 */ /* 0x001fca0007ffe0ff */
[----:B------:R-:W0:Y:S02]  /*0a90*/  SHFL.DOWN PT, R2, R5, 0x8, 0x1f ;  /* 0x09001f0005027f89 */ /* 0x000e2400000e0000 */
[----:B0-----:R-:W-:-:S05]  /*0aa0*/  IMAD.IADD R2, R5, 0x1, R2 ;  /* 0x0000000105027824 */ /* 0x001fca00078e0202 */
[----:B------:R-:W0:Y:S02]  /*0ab0*/  SHFL.DOWN PT, R7, R2, 0x4, 0x1f ;  /* 0x08801f0002077f89 */ /* 0x000e2400000e0000 */
[----:B0-----:R-:W-:-:S05]  /*0ac0*/  IADD3 R7, PT, PT, R2, R7, RZ ;  /* 0x0000000702077210 */ /* 0x001fca0007ffe0ff */
[----:B----4-:R-:W0:Y:S02]  /*0ad0*/  SHFL.DOWN PT, R4, R7, 0x2, 0x1f ;  /* 0x08401f0007047f89 */ /* 0x010e2400000e0000 */
[----:B0-----:R-:W-:-:S05]  /*0ae0*/  IMAD.IADD R0, R7, 0x1, R4 ;  /* 0x0000000107007824 */ /* 0x001fca00078e0204 */
[----:B------:R0:W1:Y:S01]  /*0af0*/  SHFL.DOWN PT, R9, R0, 0x1, 0x1f ;  /* 0x08201f0000097f89 */ /* 0x00006200000e0000 */
[----:B------:R-:W-:Y:S05]  /*0b00*/  @P0 EXIT ;  /* 0x000000000000094d */ /* 0x000fea0003800000 */
[----:B------:R-:W3:Y:S01]  /*0b10*/  LDC.64 R4, c[0x0][0x390] ;  /* 0x0000e400ff047b82 */ /* 0x000ee20000000a00 */
[----:B-1----:R-:W-:-:S04]  /*0b20*/  IADD3 R7, PT, PT, R0, R9, RZ ;  /* 0x0000000900077210 */ /* 0x002fc80007ffe0ff */
[----:B------:R-:W-:Y:S01]  /*0b30*/  I2FP.F32.S32 R7, R7 ;  /* 0x0000000700077245 */ /* 0x000fe20000201400 */
[----:B---3--:R-:W-:-:S05]  /*0b40*/  IMAD.WIDE.U32 R2, R3, 0x4, R4 ;  /* 0x0000000403027825 */ /* 0x008fca00078e0004 */
[----:B------:R-:W-:Y:S01]  /*0b50*/  STG.E desc[UR8][R2.64], R7 ;  /* 0x0000000702007986 */ /* 0x000fe2000c101908 */
[----:B------:R-:W-:Y:S05]  /*0b60*/  EXIT ;  /* 0x000000000000794d */ /* 0x000fea0003800000 */
.L_x_4:
[----:B------:R-:W-:-:S00]  /*0b70*/  BRA `(.L_x_4) ;  /* 0xfffffffc00fc7947 */ /* 0x000fc0000383ffff */
[----:B------:R-:W-:-:S00]  /*0b80*/  NOP ;  /* 0x0000000000007918 */ /* 0x000fc00000000000 */
[----:B------:R-:W-:-:S00]  /*0b90*/  NOP ;  /* 0x0000000000007918 */ /* 0x000fc00000000000 */
[----:B------:R-:W-:-:S00]  /*0ba0*/  NOP ;  /* 0x0000000000007918 */ /* 0x000fc00000000000 */
[----:B------:R-:W-:-:S00]  /*0bb0*/  NOP ;  /* 0x0000000000007918 */ /* 0x000fc00000000000 */
[----:B------:R-:W-:-:S00]  /*0bc0*/  NOP ;  /* 0x0000000000007918 */ /* 0x000fc00000000000 */
[----:B------:R-:W-:-:S00]  /*0bd0*/  NOP ;  /* 0x0000000000007918 */ /* 0x000fc00000000000 */
[----:B------:R-:W-:-:S00]  /*0be0*/  NOP ;  /* 0x0000000000007918 */ /* 0x000fc00000000000 */
[----:B------:R-:W-:-:S00]  /*0bf0*/  NOP ;  /* 0x0000000000007918 */ /* 0x000fc00000000000 */
.L_x_5:


//--------------------- .nv.shared.reserved.0     --------------------------
	.section	.nv.shared.reserved.0,"aw",@nobits
	.weak		__nv_reservedSMEM_offset_0_alias
	.size		__nv_reservedSMEM_offset_0_alias, 0, 64
	.other		__nv_reservedSMEM_offset_0_alias,@"STO_CUDA_RESERVED_SHARED STV_DEFAULT"
__nv_reservedSMEM_offset_0_alias:
	.zero		0
	.zero		64


//--------------------- .nv.constant0._Z8kernel_APfS_S_ii --------------------------
	.section	.nv.constant0._Z8kernel_APfS_S_ii,"a",@progbits
	.sectionflags	@""
	.align	4
.nv.constant0._Z8kernel_APfS_S_ii:
	.zero		928


//--------------------- SYMBOLS --------------------------

	.type		.nv.reservedSmem.offset0,@object
	.size		.nv.reservedSmem.offset0,0x4
